//
// Generated by NVIDIA NVVM Compiler
//
// Compiler Build ID: CL-36424714
// Cuda compilation tools, release 13.0, V13.0.88
// Based on NVVM 20.0.0
//

.version 9.0
.target sm_100
.address_size 64

	// .globl	compute_mu_kernel

.visible .entry compute_mu_kernel(
	.param .u64 .ptr .align 1 compute_mu_kernel_param_0,
	.param .u64 .ptr .align 1 compute_mu_kernel_param_1,
	.param .u64 .ptr .align 1 compute_mu_kernel_param_2,
	.param .u64 .ptr .align 1 compute_mu_kernel_param_3,
	.param .u32 compute_mu_kernel_param_4,
	.param .u64 .ptr .align 1 compute_mu_kernel_param_5,
	.param .u64 .ptr .align 1 compute_mu_kernel_param_6
)
{


	ret;

}
	// .globl	fhd_accumulate_mu_kernel
.visible .entry fhd_accumulate_mu_kernel(
	.param .u64 .ptr .align 1 fhd_accumulate_mu_kernel_param_0,
	.param .u64 .ptr .align 1 fhd_accumulate_mu_kernel_param_1,
	.param .u64 .ptr .align 1 fhd_accumulate_mu_kernel_param_2,
	.param .u64 .ptr .align 1 fhd_accumulate_mu_kernel_param_3,
	.param .u64 .ptr .align 1 fhd_accumulate_mu_kernel_param_4,
	.param .u64 .ptr .align 1 fhd_accumulate_mu_kernel_param_5,
	.param .u64 .ptr .align 1 fhd_accumulate_mu_kernel_param_6,
	.param .u64 .ptr .align 1 fhd_accumulate_mu_kernel_param_7,
	.param .u32 fhd_accumulate_mu_kernel_param_8,
	.param .u32 fhd_accumulate_mu_kernel_param_9,
	.param .u64 .ptr .align 1 fhd_accumulate_mu_kernel_param_10,
	.param .u64 .ptr .align 1 fhd_accumulate_mu_kernel_param_11
)
{


	ret;

}


// ===== COMPILED SASS (sm_100) =====

	.target	sm_100

	.elftype	@"ET_EXEC"


//--------------------- .note.nv.tkinfo           --------------------------
	.section	.note.nv.tkinfo,"",@"SHT_NOTE"
	.sectionflags	@"SHF_NOTE_NV_TKINFO"
	.tkinfo
        /*0018*/ 	.word	0x00000002
        /*0030*/ 	.string	""
        /*0030*/ 	.string	"ptxas"
        /*0030*/ 	.string	"Cuda compilation tools, release 13.0, V13.0.88"
        /*0030*/ 	.string	"Build cuda_13.0.r13.0/compiler.36424714_0"
        /*0030*/ 	.string	"-arch sm_100 -m 64 "



//--------------------- .note.nv.cuinfo           --------------------------
	.section	.note.nv.cuinfo,"",@"SHT_NOTE"
	.sectionflags	@"SHF_NOTE_NV_CUINFO"
        /*0018*/ 	.short	0x0002
        /*001a*/ 	.short	0x0064
        /*001c*/ 	.short	0x0082
	.zero		2


//--------------------- .nv.info                  --------------------------
	.section	.nv.info,"",@"SHT_CUDA_INFO"
	.align	4


	//----- nvinfo : EIATTR_REGCOUNT
	.align		4
        /*0000*/ 	.byte	0x04, 0x2f
        /*0002*/ 	.short	(.L_1 - .L_0)
	.align		4
.L_0:
        /*0004*/ 	.word	index@(compute_mu_kernel)
        /*0008*/ 	.word	0x00000004


	//----- nvinfo : EIATTR_FRAME_SIZE
	.align		4
.L_1:
        /*000c*/ 	.byte	0x04, 0x11
        /*000e*/ 	.short	(.L_3 - .L_2)
	.align		4
.L_2:
        /*0010*/ 	.word	index@(compute_mu_kernel)
        /*0014*/ 	.word	0x00000000


	//----- nvinfo : EIATTR_REGCOUNT
	.align		4
.L_3:
        /*0018*/ 	.byte	0x04, 0x2f
        /*001a*/ 	.short	(.L_5 - .L_4)
	.align		4
.L_4:
        /*001c*/ 	.word	index@(fhd_accumulate_mu_kernel)
        /*0020*/ 	.word	0x00000004


	//----- nvinfo : EIATTR_FRAME_SIZE
	.align		4
.L_5:
        /*0024*/ 	.byte	0x04, 0x11
        /*0026*/ 	.short	(.L_7 - .L_6)
	.align		4
.L_6:
        /*0028*/ 	.word	index@(fhd_accumulate_mu_kernel)
        /*002c*/ 	.word	0x00000000


	//----- nvinfo : EIATTR_MIN_STACK_SIZE
	.align		4
.L_7:
        /*0030*/ 	.byte	0x04, 0x12
        /*0032*/ 	.short	(.L_9 - .L_8)
	.align		4
.L_8:
        /*0034*/ 	.word	index@(fhd_accumulate_mu_kernel)
        /*0038*/ 	.word	0x00000000


	//----- nvinfo : EIATTR_MIN_STACK_SIZE
	.align		4
.L_9:
        /*003c*/ 	.byte	0x04, 0x12
        /*003e*/ 	.short	(.L_11 - .L_10)
	.align		4
.L_10:
        /*0040*/ 	.word	index@(compute_mu_kernel)
        /*0044*/ 	.word	0x00000000
.L_11:


//--------------------- .nv.compat                --------------------------
	.section	.nv.compat,"",@"SHT_CUDA_COMPAT_INFO"
	.align	4
        /*0000*/ 	.byte	0x02, 0x09, 0x00, 0x00, 0x02, 0x02, 0x01, 0x00, 0x02, 0x05, 0x05, 0x00, 0x03, 0x07, 0x01, 0x01
        /*0010*/ 	.byte	0x02, 0x03, 0x00, 0x00, 0x02, 0x06, 0x01, 0x00, 0x04, 0x0b, 0x08, 0x00, 0x09, 0x00, 0x00, 0x00
        /*0020*/ 	.byte	0x00, 0x00, 0x00, 0x00


//--------------------- .nv.info.fhd_accumulate_mu_kernel --------------------------
	.section	.nv.info.fhd_accumulate_mu_kernel,"",@"SHT_CUDA_INFO"
	.sectionflags	@""
	.align	4


	//----- nvinfo : EIATTR_CUDA_API_VERSION
	.align		4
        /*0000*/ 	.byte	0x04, 0x37
        /*0002*/ 	.short	(.L_13 - .L_12)
.L_12:
        /*0004*/ 	.word	0x00000082


	//----- nvinfo : EIATTR_KPARAM_INFO
	.align		4
.L_13:
        /*0008*/ 	.byte	0x04, 0x17
        /*000a*/ 	.short	(.L_15 - .L_14)
.L_14:
        /*000c*/ 	.word	0x00000000
        /*0010*/ 	.short	0x000b
        /*0012*/ 	.short	0x0050
        /*0014*/ 	.byte	0x00, 0xf5, 0x21, 0x00


	//----- nvinfo : EIATTR_KPARAM_INFO
	.align		4
.L_15:
        /*0018*/ 	.byte	0x04, 0x17
        /*001a*/ 	.short	(.L_17 - .L_16)
.L_16:
        /*001c*/ 	.word	0x00000000
        /*0020*/ 	.short	0x000a
        /*0022*/ 	.short	0x0048
        /*0024*/ 	.byte	0x00, 0xf5, 0x21, 0x00


	//----- nvinfo : EIATTR_KPARAM_INFO
	.align		4
.L_17:
        /*0028*/ 	.byte	0x04, 0x17
        /*002a*/ 	.short	(.L_19 - .L_18)
.L_18:
        /*002c*/ 	.word	0x00000000
        /*0030*/ 	.short	0x0009
        /*0032*/ 	.short	0x0044
        /*0034*/ 	.byte	0x00, 0xf0, 0x11, 0x00


	//----- nvinfo : EIATTR_KPARAM_INFO
	.align		4
.L_19:
        /*0038*/ 	.byte	0x04, 0x17
        /*003a*/ 	.short	(.L_21 - .L_20)
.L_20:
        /*003c*/ 	.word	0x00000000
        /*0040*/ 	.short	0x0008
        /*0042*/ 	.short	0x0040
        /*0044*/ 	.byte	0x00, 0xf0, 0x11, 0x00


	//----- nvinfo : EIATTR_KPARAM_INFO
	.align		4
.L_21:
        /*0048*/ 	.byte	0x04, 0x17
        /*004a*/ 	.short	(.L_23 - .L_22)
.L_22:
        /*004c*/ 	.word	0x00000000
        /*0050*/ 	.short	0x0007
        /*0052*/ 	.short	0x0038
        /*0054*/ 	.byte	0x00, 0xf5, 0x21, 0x00


	//----- nvinfo : EIATTR_KPARAM_INFO
	.align		4
.L_23:
        /*0058*/ 	.byte	0x04, 0x17
        /*005a*/ 	.short	(.L_25 - .L_24)
.L_24:
        /*005c*/ 	.word	0x00000000
        /*0060*/ 	.short	0x0006
        /*0062*/ 	.short	0x0030
        /*0064*/ 	.byte	0x00, 0xf5, 0x21, 0x00


	//----- nvinfo : EIATTR_KPARAM_INFO
	.align		4
.L_25:
        /*0068*/ 	.byte	0x04, 0x17
        /*006a*/ 	.short	(.L_27 - .L_26)
.L_26:
        /*006c*/ 	.word	0x00000000
        /*0070*/ 	.short	0x0005
        /*0072*/ 	.short	0x0028
        /*0074*/ 	.byte	0x00, 0xf5, 0x21, 0x00


	//----- nvinfo : EIATTR_KPARAM_INFO
	.align		4
.L_27:
        /*0078*/ 	.byte	0x04, 0x17
        /*007a*/ 	.short	(.L_29 - .L_28)
.L_28:
        /*007c*/ 	.word	0x00000000
        /*0080*/ 	.short	0x0004
        /*0082*/ 	.short	0x0020
        /*0084*/ 	.byte	0x00, 0xf5, 0x21, 0x00


	//----- nvinfo : EIATTR_KPARAM_INFO
	.align		4
.L_29:
        /*0088*/ 	.byte	0x04, 0x17
        /*008a*/ 	.short	(.L_31 - .L_30)
.L_30:
        /*008c*/ 	.word	0x00000000
        /*0090*/ 	.short	0x0003
        /*0092*/ 	.short	0x0018
        /*0094*/ 	.byte	0x00, 0xf5, 0x21, 0x00


	//----- nvinfo : EIATTR_KPARAM_INFO
	.align		4
.L_31:
        /*0098*/ 	.byte	0x04, 0x17
        /*009a*/ 	.short	(.L_33 - .L_32)
.L_32:
        /*009c*/ 	.word	0x00000000
        /*00a0*/ 	.short	0x0002
        /*00a2*/ 	.short	0x0010
        /*00a4*/ 	.byte	0x00, 0xf5, 0x21, 0x00


	//----- nvinfo : EIATTR_KPARAM_INFO
	.align		4
.L_33:
        /*00a8*/ 	.byte	0x04, 0x17
        /*00aa*/ 	.short	(.L_35 - .L_34)
.L_34:
        /*00ac*/ 	.word	0x00000000
        /*00b0*/ 	.short	0x0001
        /*00b2*/ 	.short	0x0008
        /*00b4*/ 	.byte	0x00, 0xf5, 0x21, 0x00


	//----- nvinfo : EIATTR_KPARAM_INFO
	.align		4
.L_35:
        /*00b8*/ 	.byte	0x04, 0x17
        /*00ba*/ 	.short	(.L_37 - .L_36)
.L_36:
        /*00bc*/ 	.word	0x00000000
        /*00c0*/ 	.short	0x0000
        /*00c2*/ 	.short	0x0000
        /*00c4*/ 	.byte	0x00, 0xf5, 0x21, 0x00


	//----- nvinfo : EIATTR_SPARSE_MMA_MASK
	.align		4
.L_37:
        /*00c8*/ 	.byte	0x03, 0x50
        /*00ca*/ 	.short	0x0000


	//----- nvinfo : EIATTR_MAXREG_COUNT
	.align		4
        /*00cc*/ 	.byte	0x03, 0x1b
        /*00ce*/ 	.short	0x00ff


	//----- nvinfo : EIATTR_MERCURY_ISA_VERSION
	.align		4
        /*00d0*/ 	.byte	0x03, 0x5f
        /*00d2*/ 	.short	0x0101


	//----- nvinfo : EIATTR_VRC_CTA_INIT_COUNT
	.align		4
        /*00d4*/ 	.byte	0x02, 0x4a
	.zero		1
	.zero		1


	//----- nvinfo : EIATTR_EXIT_INSTR_OFFSETS
	.align		4
        /*00d8*/ 	.byte	0x04, 0x1c
        /*00da*/ 	.short	(.L_39 - .L_38)


	//   ....[0]....
.L_38:
        /*00dc*/ 	.word	0x00000010


	//----- nvinfo : EIATTR_CBANK_PARAM_SIZE
	.align		4
.L_39:
        /*00e0*/ 	.byte	0x03, 0x19
        /*00e2*/ 	.short	0x0058


	//----- nvinfo : EIATTR_PARAM_CBANK
	.align		4
        /*00e4*/ 	.byte	0x04, 0x0a
        /*00e6*/ 	.short	(.L_41 - .L_40)
	.align		4
.L_40:
        /*00e8*/ 	.word	index@(.nv.constant0.fhd_accumulate_mu_kernel)
        /*00ec*/ 	.short	0x0380
        /*00ee*/ 	.short	0x0058


	//----- nvinfo : EIATTR_SW_WAR
	.align		4
.L_41:
        /*00f0*/ 	.byte	0x04, 0x36
        /*00f2*/ 	.short	(.L_43 - .L_42)
.L_42:
        /*00f4*/ 	.word	0x00000008
.L_43:


//--------------------- .nv.info.compute_mu_kernel --------------------------
	.section	.nv.info.compute_mu_kernel,"",@"SHT_CUDA_INFO"
	.sectionflags	@""
	.align	4


	//----- nvinfo : EIATTR_CUDA_API_VERSION
	.align		4
        /*0000*/ 	.byte	0x04, 0x37
        /*0002*/ 	.short	(.L_45 - .L_44)
.L_44:
        /*0004*/ 	.word	0x00000082


	//----- nvinfo : EIATTR_KPARAM_INFO
	.align		4
.L_45:
        /*0008*/ 	.byte	0x04, 0x17
        /*000a*/ 	.short	(.L_47 - .L_46)
.L_46:
        /*000c*/ 	.word	0x00000000
        /*0010*/ 	.short	0x0006
        /*0012*/ 	.short	0x0030
        /*0014*/ 	.byte	0x00, 0xf5, 0x21, 0x00


	//----- nvinfo : EIATTR_KPARAM_INFO
	.align		4
.L_47:
        /*0018*/ 	.byte	0x04, 0x17
        /*001a*/ 	.short	(.L_49 - .L_48)
.L_48:
        /*001c*/ 	.word	0x00000000
        /*0020*/ 	.short	0x0005
        /*0022*/ 	.short	0x0028
        /*0024*/ 	.byte	0x00, 0xf5, 0x21, 0x00


	//----- nvinfo : EIATTR_KPARAM_INFO
	.align		4
.L_49:
        /*0028*/ 	.byte	0x04, 0x17
        /*002a*/ 	.short	(.L_51 - .L_50)
.L_50:
        /*002c*/ 	.word	0x00000000
        /*0030*/ 	.short	0x0004
        /*0032*/ 	.short	0x0020
        /*0034*/ 	.byte	0x00, 0xf0, 0x11, 0x00


	//----- nvinfo : EIATTR_KPARAM_INFO
	.align		4
.L_51:
        /*0038*/ 	.byte	0x04, 0x17
        /*003a*/ 	.short	(.L_53 - .L_52)
.L_52:
        /*003c*/ 	.word	0x00000000
        /*0040*/ 	.short	0x0003
        /*0042*/ 	.short	0x0018
        /*0044*/ 	.byte	0x00, 0xf5, 0x21, 0x00


	//----- nvinfo : EIATTR_KPARAM_INFO
	.align		4
.L_53:
        /*0048*/ 	.byte	0x04, 0x17
        /*004a*/ 	.short	(.L_55 - .L_54)
.L_54:
        /*004c*/ 	.word	0x00000000
        /*0050*/ 	.short	0x0002
        /*0052*/ 	.short	0x0010
        /*0054*/ 	.byte	0x00, 0xf5, 0x21, 0x00


	//----- nvinfo : EIATTR_KPARAM_INFO
	.align		4
.L_55:
        /*0058*/ 	.byte	0x04, 0x17
        /*005a*/ 	.short	(.L_57 - .L_56)
.L_56:
        /*005c*/ 	.word	0x00000000
        /*0060*/ 	.short	0x0001
        /*0062*/ 	.short	0x0008
        /*0064*/ 	.byte	0x00, 0xf5, 0x21, 0x00


	//----- nvinfo : EIATTR_KPARAM_INFO
	.align		4
.L_57:
        /*0068*/ 	.byte	0x04, 0x17
        /*006a*/ 	.short	(.L_59 - .L_58)
.L_58:
        /*006c*/ 	.word	0x00000000
        /*0070*/ 	.short	0x0000
        /*0072*/ 	.short	0x0000
        /*0074*/ 	.byte	0x00, 0xf5, 0x21, 0x00


	//----- nvinfo : EIATTR_SPARSE_MMA_MASK
	.align		4
.L_59:
        /*0078*/ 	.byte	0x03, 0x50
        /*007a*/ 	.short	0x0000


	//----- nvinfo : EIATTR_MAXREG_COUNT
	.align		4
        /*007c*/ 	.byte	0x03, 0x1b
        /*007e*/ 	.short	0x00ff


	//----- nvinfo : EIATTR_MERCURY_ISA_VERSION
	.align		4
        /*0080*/ 	.byte	0x03, 0x5f
        /*0082*/ 	.short	0x0101


	//----- nvinfo : EIATTR_VRC_CTA_INIT_COUNT
	.align		4
        /*0084*/ 	.byte	0x02, 0x4a
	.zero		1
	.zero		1


	//----- nvinfo : EIATTR_EXIT_INSTR_OFFSETS
	.align		4
        /*0088*/ 	.byte	0x04, 0x1c
        /*008a*/ 	.short	(.L_61 - .L_60)


	//   ....[0]....
.L_60:
        /*008c*/ 	.word	0x00000010


	//----- nvinfo : EIATTR_CBANK_PARAM_SIZE
	.align		4
.L_61:
        /*0090*/ 	.byte	0x03, 0x19
        /*0092*/ 	.short	0x0038


	//----- nvinfo : EIATTR_PARAM_CBANK
	.align		4
        /*0094*/ 	.byte	0x04, 0x0a
        /*0096*/ 	.short	(.L_63 - .L_62)
	.align		4
.L_62:
        /*0098*/ 	.word	index@(.nv.constant0.compute_mu_kernel)
        /*009c*/ 	.short	0x0380
        /*009e*/ 	.short	0x0038


	//----- nvinfo : EIATTR_SW_WAR
	.align		4
.L_63:
        /*00a0*/ 	.byte	0x04, 0x36
        /*00a2*/ 	.short	(.L_65 - .L_64)
.L_64:
        /*00a4*/ 	.word	0x00000008
.L_65:


//--------------------- .nv.callgraph             --------------------------
	.section	.nv.callgraph,"",@"SHT_CUDA_CALLGRAPH"
	.align	4
	.sectionentsize	8
	.align		4
        /*0000*/ 	.word	0x00000000
	.align		4
        /*0004*/ 	.word	0xffffffff
	.align		4
        /*0008*/ 	.word	0x00000000
	.align		4
        /*000c*/ 	.word	0xfffffffe
	.align		4
        /*0010*/ 	.word	0x00000000
	.align		4
        /*0014*/ 	.word	0xfffffffd
	.align		4
        /*0018*/ 	.word	0x00000000
	.align		4
        /*001c*/ 	.word	0xfffffffc


//--------------------- .text.fhd_accumulate_mu_kernel --------------------------
	.section	.text.fhd_accumulate_mu_kernel,"ax",@progbits
	.align	128
        .global         fhd_accumulate_mu_kernel
        .type           fhd_accumulate_mu_kernel,@function
        .size           fhd_accumulate_mu_kernel,(.L_x_2 - fhd_accumulate_mu_kernel)
        .other          fhd_accumulate_mu_kernel,@"STO_CUDA_ENTRY STV_DEFAULT"
fhd_accumulate_mu_kernel:
.text.fhd_accumulate_mu_kernel:
[----:B------:R-:W-:Y:S01]  /*0000*/  LDC R1, c[0x0][0x37c] ;  /* 0x0000df00ff017b82 */ /* 0x000fe20000000800 */
[----:B------:R-:W-:Y:S05]  /*0010*/  EXIT ;  /* 0x000000000000794d */ /* 0x000fea0003800000 */
.L_x_0:
[----:B------:R-:W-:-:S00]  /*0020*/  BRA `(.L_x_0) ;  /* 0xfffffffc00fc7947 */ /* 0x000fc0000383ffff */
[----:B------:R-:W-:-:S00]  /*0030*/  NOP ;  /* 0x0000000000007918 */ /* 0x000fc00000000000 */
        /* <DEDUP_REMOVED lines=12> */
.L_x_2:


//--------------------- .text.compute_mu_kernel   --------------------------
	.section	.text.compute_mu_kernel,"ax",@progbits
	.align	128
        .global         compute_mu_kernel
        .type           compute_mu_kernel,@function
        .size           compute_mu_kernel,(.L_x_3 - compute_mu_kernel)
        .other          compute_mu_kernel,@"STO_CUDA_ENTRY STV_DEFAULT"
compute_mu_kernel:
.text.compute_mu_kernel:
[----:B------:R-:W-:Y:S01]  /*0000*/  LDC R1, c[0x0][0x37c] ;  /* 0x0000df00ff017b82 */ /* 0x000fe20000000800 */
[----:B------:R-:W-:Y:S05]  /*0010*/  EXIT ;  /* 0x000000000000794d */ /* 0x000fea0003800000 */
.L_x_1:
        /* <DEDUP_REMOVED lines=14> */
.L_x_3:


//--------------------- .nv.shared.reserved.0     --------------------------
	.section	.nv.shared.reserved.0,"aw",@nobits
	.weak		__nv_reservedSMEM_offset_0_alias
	.size		__nv_reservedSMEM_offset_0_alias, 0, 64
	.other		__nv_reservedSMEM_offset_0_alias,@"STO_CUDA_RESERVED_SHARED STV_DEFAULT"
__nv_reservedSMEM_offset_0_alias:
	.zero		0
	.zero		64


//--------------------- .nv.constant0.fhd_accumulate_mu_kernel --------------------------
	.section	.nv.constant0.fhd_accumulate_mu_kernel,"a",@progbits
	.sectionflags	@""
	.align	4
.nv.constant0.fhd_accumulate_mu_kernel:
	.zero		984


//--------------------- .nv.constant0.compute_mu_kernel --------------------------
	.section	.nv.constant0.compute_mu_kernel,"a",@progbits
	.sectionflags	@""
	.align	4
.nv.constant0.compute_mu_kernel:
	.zero		952


//--------------------- SYMBOLS --------------------------

	.type		.nv.reservedSmem.offset0,@object
	.size		.nv.reservedSmem.offset0,0x4
